//
// Generated by NVIDIA NVVM Compiler
//
// Compiler Build ID: CL-36424714
// Cuda compilation tools, release 13.0, V13.0.88
// Based on NVVM 20.0.0
//

.version 9.0
.target sm_100
.address_size 64

	// .globl	_ZN3lap4cuda21setColInactive_kernelEPci

.visible .entry _ZN3lap4cuda21setColInactive_kernelEPci(
	.param .u64 .ptr .align 1 _ZN3lap4cuda21setColInactive_kernelEPci_param_0,
	.param .u32 _ZN3lap4cuda21setColInactive_kernelEPci_param_1
)
{
	.reg .b16 	%rs<2>;
	.reg .b64 	%rd<5>;

	ld.param.u64 	%rd1, [_ZN3lap4cuda21setColInactive_kernelEPci_param_0];
	ld.param.s32 	%rd2, [_ZN3lap4cuda21setColInactive_kernelEPci_param_1];
	cvta.to.global.u64 	%rd3, %rd1;
	add.s64 	%rd4, %rd3, %rd2;
	mov.b16 	%rs1, 0;
	st.global.u8 	[%rd4], %rs1;
	ret;

}


// ===== COMPILED SASS (sm_100) =====

	.target	sm_100

	.elftype	@"ET_EXEC"


//--------------------- .note.nv.tkinfo           --------------------------
	.section	.note.nv.tkinfo,"",@"SHT_NOTE"
	.sectionflags	@"SHF_NOTE_NV_TKINFO"
	.tkinfo
        /*0018*/ 	.word	0x00000002
        /*0030*/ 	.string	""
        /*0030*/ 	.string	"ptxas"
        /*0030*/ 	.string	"Cuda compilation tools, release 13.0, V13.0.88"
        /*0030*/ 	.string	"Build cuda_13.0.r13.0/compiler.36424714_0"
        /*0030*/ 	.string	"-arch sm_100 -m 64 "



//--------------------- .note.nv.cuinfo           --------------------------
	.section	.note.nv.cuinfo,"",@"SHT_NOTE"
	.sectionflags	@"SHF_NOTE_NV_CUINFO"
        /*0018*/ 	.short	0x0002
        /*001a*/ 	.short	0x0064
        /*001c*/ 	.short	0x0082
	.zero		2


//--------------------- .nv.info                  --------------------------
	.section	.nv.info,"",@"SHT_CUDA_INFO"
	.align	4


	//----- nvinfo : EIATTR_REGCOUNT
	.align		4
        /*0000*/ 	.byte	0x04, 0x2f
        /*0002*/ 	.short	(.L_1 - .L_0)
	.align		4
.L_0:
        /*0004*/ 	.word	index@(_ZN3lap4cuda21setColInactive_kernelEPci)
        /*0008*/ 	.word	0x00000006


	//----- nvinfo : EIATTR_FRAME_SIZE
	.align		4
.L_1:
        /*000c*/ 	.byte	0x04, 0x11
        /*000e*/ 	.short	(.L_3 - .L_2)
	.align		4
.L_2:
        /*0010*/ 	.word	index@(_ZN3lap4cuda21setColInactive_kernelEPci)
        /*0014*/ 	.word	0x00000000


	//----- nvinfo : EIATTR_MIN_STACK_SIZE
	.align		4
.L_3:
        /*0018*/ 	.byte	0x04, 0x12
        /*001a*/ 	.short	(.L_5 - .L_4)
	.align		4
.L_4:
        /*001c*/ 	.word	index@(_ZN3lap4cuda21setColInactive_kernelEPci)
        /*0020*/ 	.word	0x00000000
.L_5:


//--------------------- .nv.compat                --------------------------
	.section	.nv.compat,"",@"SHT_CUDA_COMPAT_INFO"
	.align	4
        /*0000*/ 	.byte	0x02, 0x09, 0x00, 0x00, 0x02, 0x02, 0x01, 0x00, 0x02, 0x05, 0x05, 0x00, 0x03, 0x07, 0x01, 0x01
        /*0010*/ 	.byte	0x02, 0x03, 0x00, 0x00, 0x02, 0x06, 0x01, 0x00, 0x04, 0x0b, 0x08, 0x00, 0x09, 0x00, 0x00, 0x00
        /*0020*/ 	.byte	0x00, 0x00, 0x00, 0x00


//--------------------- .nv.info._ZN3lap4cuda21setColInactive_kernelEPci --------------------------
	.section	.nv.info._ZN3lap4cuda21setColInactive_kernelEPci,"",@"SHT_CUDA_INFO"
	.sectionflags	@""
	.align	4


	//----- nvinfo : EIATTR_CUDA_API_VERSION
	.align		4
        /*0000*/ 	.byte	0x04, 0x37
        /*0002*/ 	.short	(.L_7 - .L_6)
.L_6:
        /*0004*/ 	.word	0x00000082


	//----- nvinfo : EIATTR_KPARAM_INFO
	.align		4
.L_7:
        /*0008*/ 	.byte	0x04, 0x17
        /*000a*/ 	.short	(.L_9 - .L_8)
.L_8:
        /*000c*/ 	.word	0x00000000
        /*0010*/ 	.short	0x0001
        /*0012*/ 	.short	0x0008
        /*0014*/ 	.byte	0x00, 0xf0, 0x11, 0x00


	//----- nvinfo : EIATTR_KPARAM_INFO
	.align		4
.L_9:
        /*0018*/ 	.byte	0x04, 0x17
        /*001a*/ 	.short	(.L_11 - .L_10)
.L_10:
        /*001c*/ 	.word	0x00000000
        /*0020*/ 	.short	0x0000
        /*0022*/ 	.short	0x0000
        /*0024*/ 	.byte	0x00, 0xf5, 0x21, 0x00


	//----- nvinfo : EIATTR_SPARSE_MMA_MASK
	.align		4
.L_11:
        /*0028*/ 	.byte	0x03, 0x50
        /*002a*/ 	.short	0x0000


	//----- nvinfo : EIATTR_MAXREG_COUNT
	.align		4
        /*002c*/ 	.byte	0x03, 0x1b
        /*002e*/ 	.short	0x00ff


	//----- nvinfo : EIATTR_MERCURY_ISA_VERSION
	.align		4
        /*0030*/ 	.byte	0x03, 0x5f
        /*0032*/ 	.short	0x0101


	//----- nvinfo : EIATTR_VRC_CTA_INIT_COUNT
	.align		4
        /*0034*/ 	.byte	0x02, 0x4a
	.zero		1
	.zero		1


	//----- nvinfo : EIATTR_EXIT_INSTR_OFFSETS
	.align		4
        /*0038*/ 	.byte	0x04, 0x1c
        /*003a*/ 	.short	(.L_13 - .L_12)


	//   ....[0]....
.L_12:
        /*003c*/ 	.word	0x00000090


	//----- nvinfo : EIATTR_CBANK_PARAM_SIZE
	.align		4
.L_13:
        /*0040*/ 	.byte	0x03, 0x19
        /*0042*/ 	.short	0x000c


	//----- nvinfo : EIATTR_PARAM_CBANK
	.align		4
        /*0044*/ 	.byte	0x04, 0x0a
        /*0046*/ 	.short	(.L_15 - .L_14)
	.align		4
.L_14:
        /*0048*/ 	.word	index@(.nv.constant0._ZN3lap4cuda21setColInactive_kernelEPci)
        /*004c*/ 	.short	0x0380
        /*004e*/ 	.short	0x000c


	//----- nvinfo : EIATTR_SW_WAR
	.align		4
.L_15:
        /*0050*/ 	.byte	0x04, 0x36
        /*0052*/ 	.short	(.L_17 - .L_16)
.L_16:
        /*0054*/ 	.word	0x00000008
.L_17:


//--------------------- .nv.callgraph             --------------------------
	.section	.nv.callgraph,"",@"SHT_CUDA_CALLGRAPH"
	.align	4
	.sectionentsize	8
	.align		4
        /*0000*/ 	.word	0x00000000
	.align		4
        /*0004*/ 	.word	0xffffffff
	.align		4
        /*0008*/ 	.word	0x00000000
	.align		4
        /*000c*/ 	.word	0xfffffffe
	.align		4
        /*0010*/ 	.word	0x00000000
	.align		4
        /*0014*/ 	.word	0xfffffffd
	.align		4
        /*0018*/ 	.word	0x00000000
	.align		4
        /*001c*/ 	.word	0xfffffffc


//--------------------- .text._ZN3lap4cuda21setColInactive_kernelEPci --------------------------
	.section	.text._ZN3lap4cuda21setColInactive_kernelEPci,"ax",@progbits
	.align	128
        .global         _ZN3lap4cuda21setColInactive_kernelEPci
        .type           _ZN3lap4cuda21setColInactive_kernelEPci,@function
        .size           _ZN3lap4cuda21setColInactive_kernelEPci,(.L_x_1 - _ZN3lap4cuda21setColInactive_kernelEPci)
        .other          _ZN3lap4cuda21setColInactive_kernelEPci,@"STO_CUDA_ENTRY STV_DEFAULT"
_ZN3lap4cuda21setColInactive_kernelEPci:
.text._ZN3lap4cuda21setColInactive_kernelEPci:
[----:B------:R-:W-:Y:S01]  /*0000*/  LDC R1, c[0x0][0x37c] ;  /* 0x0000df00ff017b82 */ /* 0x000fe20000000800 */
[----:B------:R-:W0:Y:S01]  /*0010*/  LDCU UR5, c[0x0][0x388] ;  /* 0x00007100ff0577ac */ /* 0x000e220008000800 */
[----:B------:R-:W0:Y:S01]  /*0020*/  LDCU.64 UR6, c[0x0][0x380] ;  /* 0x00007000ff0677ac */ /* 0x000e220008000a00 */
[----:B------:R-:W1:Y:S01]  /*0030*/  LDCU.64 UR8, c[0x0][0x358] ;  /* 0x00006b00ff0877ac */ /* 0x000e620008000a00 */
[----:B0-----:R-:W-:-:S04]  /*0040*/  UIADD3 UR4, UP0, UPT, UR5, UR6, URZ ;  /* 0x0000000605047290 */ /* 0x001fc8000ff1e0ff */
[----:B------:R-:W-:Y:S02]  /*0050*/  ULEA.HI.X.SX32 UR5, UR5, UR7, 0x1, UP0 ;  /* 0x0000000705057291 */ /* 0x000fe400080f0eff */
[----:B------:R-:W-:-:S04]  /*0060*/  MOV R2, UR4 ;  /* 0x0000000400027c02 */ /* 0x000fc80008000f00 */
[----:B------:R-:W-:-:S05]  /*0070*/  MOV R3, UR5 ;  /* 0x0000000500037c02 */ /* 0x000fca0008000f00 */
[----:B-1----:R-:W-:Y:S01]  /*0080*/  STG.E.U8 desc[UR8][R2.64], RZ ;  /* 0x000000ff02007986 */ /* 0x002fe2000c101108 */
[----:B------:R-:W-:Y:S05]  /*0090*/  EXIT ;  /* 0x000000000000794d */ /* 0x000fea0003800000 */
.L_x_0:
[----:B------:R-:W-:-:S00]  /*00a0*/  BRA `(.L_x_0) ;  /* 0xfffffffc00fc7947 */ /* 0x000fc0000383ffff */
[----:B------:R-:W-:-:S00]  /*00b0*/  NOP ;  /* 0x0000000000007918 */ /* 0x000fc00000000000 */
        /* <DEDUP_REMOVED lines=12> */
.L_x_1:


//--------------------- .nv.shared.reserved.0     --------------------------
	.section	.nv.shared.reserved.0,"aw",@nobits
	.weak		__nv_reservedSMEM_offset_0_alias
	.size		__nv_reservedSMEM_offset_0_alias, 0, 64
	.other		__nv_reservedSMEM_offset_0_alias,@"STO_CUDA_RESERVED_SHARED STV_DEFAULT"
__nv_reservedSMEM_offset_0_alias:
	.zero		0
	.zero		64


//--------------------- .nv.constant0._ZN3lap4cuda21setColInactive_kernelEPci --------------------------
	.section	.nv.constant0._ZN3lap4cuda21setColInactive_kernelEPci,"a",@progbits
	.sectionflags	@""
	.align	4
.nv.constant0._ZN3lap4cuda21setColInactive_kernelEPci:
	.zero		908


//--------------------- SYMBOLS --------------------------

	.type		.nv.reservedSmem.offset0,@object
	.size		.nv.reservedSmem.offset0,0x4
